	.headerflags	@"EF_CUDA_TEXMODE_UNIFIED EF_CUDA_64BIT_ADDRESS EF_CUDA_ACCELERATORS EF_CUDA_SM90 EF_CUDA_VIRTUAL_SM(EF_CUDA_SM90)"
	.elftype	@"ET_EXEC"


//--------------------- .nv.info                  --------------------------
	.section	.nv.info,"",@"SHT_CUDA_INFO"
	.align	4


	//----- nvinfo : EIATTR_REGCOUNT
	.align		4
        /*0000*/ 	.byte	0x04, 0x2f
        /*0002*/ 	.short	(.L_1 - .L_0)
	.align		4
.L_0:
        /*0004*/ 	.word	index@(triton_poi_fused_cat_9)
        /*0008*/ 	.word	0x00000018


	//----- nvinfo : EIATTR_MIN_STACK_SIZE
	.align		4
.L_1:
        /*000c*/ 	.byte	0x04, 0x12
        /*000e*/ 	.short	(.L_3 - .L_2)
	.align		4
.L_2:
        /*0010*/ 	.word	index@(triton_poi_fused_cat_9)
        /*0014*/ 	.word	0x00000000


	//----- nvinfo : EIATTR_FRAME_SIZE
	.align		4
.L_3:
        /*0018*/ 	.byte	0x04, 0x11
        /*001a*/ 	.short	(.L_5 - .L_4)
	.align		4
.L_4:
        /*001c*/ 	.word	index@(triton_poi_fused_cat_9)
        /*0020*/ 	.word	0x00000000


	//----- nvinfo : EIATTR_MIN_STACK_SIZE
	.align		4
.L_5:
        /*0024*/ 	.byte	0x04, 0x12
        /*0026*/ 	.short	(.L_7 - .L_6)
	.align		4
.L_6:
        /*0028*/ 	.word	index@(triton_poi_fused_cat_9)
        /*002c*/ 	.word	0x00000000
.L_7:


//--------------------- .nv.info.triton_poi_fused_cat_9 --------------------------
	.section	.nv.info.triton_poi_fused_cat_9,"",@"SHT_CUDA_INFO"
	.sectionflags	@""
	.align	4


	//----- nvinfo : EIATTR_CUDA_API_VERSION
	.align		4
        /*0000*/ 	.byte	0x04, 0x37
        /*0002*/ 	.short	(.L_9 - .L_8)
.L_8:
        /*0004*/ 	.word	0x0000007c


	//----- nvinfo : EIATTR_KPARAM_INFO
	.align		4
.L_9:
        /*0008*/ 	.byte	0x04, 0x17
        /*000a*/ 	.short	(.L_11 - .L_10)
.L_10:
        /*000c*/ 	.word	0x00000000
        /*0010*/ 	.short	0x0002
        /*0012*/ 	.short	0x0010
        /*0014*/ 	.byte	0x00, 0xf0, 0x11, 0x00


	//----- nvinfo : EIATTR_KPARAM_INFO
	.align		4
.L_11:
        /*0018*/ 	.byte	0x04, 0x17
        /*001a*/ 	.short	(.L_13 - .L_12)
.L_12:
        /*001c*/ 	.word	0x00000000
        /*0020*/ 	.short	0x0001
        /*0022*/ 	.short	0x0008
        /*0024*/ 	.byte	0x00, 0xf4, 0x21, 0x00


	//----- nvinfo : EIATTR_KPARAM_INFO
	.align		4
.L_13:
        /*0028*/ 	.byte	0x04, 0x17
        /*002a*/ 	.short	(.L_15 - .L_14)
.L_14:
        /*002c*/ 	.word	0x00000000
        /*0030*/ 	.short	0x0000
        /*0032*/ 	.short	0x0000
        /*0034*/ 	.byte	0x00, 0xf4, 0x21, 0x00


	//----- nvinfo : EIATTR_SPARSE_MMA_MASK
	.align		4
.L_15:
        /*0038*/ 	.byte	0x03, 0x50
        /*003a*/ 	.short	0x0000


	//----- nvinfo : EIATTR_MAXREG_COUNT
	.align		4
        /*003c*/ 	.byte	0x03, 0x1b
        /*003e*/ 	.short	0x00ff


	//----- nvinfo : EIATTR_EXIT_INSTR_OFFSETS
	.align		4
        /*0040*/ 	.byte	0x04, 0x1c
        /*0042*/ 	.short	(.L_17 - .L_16)


	//   ....[0]....
.L_16:
        /*0044*/ 	.word	0x00000e20


	//   ....[1]....
        /*0048*/ 	.word	0x00000e40


	//----- nvinfo : EIATTR_REQNTID
	.align		4
.L_17:
        /*004c*/ 	.byte	0x04, 0x10
        /*004e*/ 	.short	(.L_19 - .L_18)
.L_18:
        /*0050*/ 	.word	0x00000080
        /*0054*/ 	.word	0x00000001
        /*0058*/ 	.word	0x00000001


	//----- nvinfo : EIATTR_CBANK_PARAM_SIZE
	.align		4
.L_19:
        /*005c*/ 	.byte	0x03, 0x19
        /*005e*/ 	.short	0x0014


	//----- nvinfo : EIATTR_PARAM_CBANK
	.align		4
        /*0060*/ 	.byte	0x04, 0x0a
        /*0062*/ 	.short	(.L_21 - .L_20)
	.align		4
.L_20:
        /*0064*/ 	.word	index@(.nv.constant0.triton_poi_fused_cat_9)
        /*0068*/ 	.short	0x0210
        /*006a*/ 	.short	0x0014


	//----- nvinfo : EIATTR_SW_WAR
	.align		4
.L_21:
        /*006c*/ 	.byte	0x04, 0x36
        /*006e*/ 	.short	(.L_23 - .L_22)
.L_22:
        /*0070*/ 	.word	0x00000008
.L_23:


//--------------------- .nv.callgraph             --------------------------
	.section	.nv.callgraph,"",@"SHT_CUDA_CALLGRAPH"
	.align	4
	.sectionentsize	8
	.align		4
        /*0000*/ 	.word	0x00000000
	.align		4
        /*0004*/ 	.word	0xffffffff
	.align		4
        /*0008*/ 	.word	0x00000000
	.align		4
        /*000c*/ 	.word	0xfffffffe
	.align		4
        /*0010*/ 	.word	0x00000000
	.align		4
        /*0014*/ 	.word	0xfffffffd
	.align		4
        /*0018*/ 	.word	0x00000000
	.align		4
        /*001c*/ 	.word	0xfffffffc


//--------------------- .text.triton_poi_fused_cat_9 --------------------------
	.section	.text.triton_poi_fused_cat_9,"ax",@progbits
	.align	128
        .global         triton_poi_fused_cat_9
        .type           triton_poi_fused_cat_9,@function
        .size           triton_poi_fused_cat_9,(.L_x_1 - triton_poi_fused_cat_9)
        .other          triton_poi_fused_cat_9,@"STO_CUDA_ENTRY STV_DEFAULT"
triton_poi_fused_cat_9:
.text.triton_poi_fused_cat_9:
[----:B------:R-:W0:Y:S02]  /*0000*/  LDC R1, c[0x0][0x28] ;  /* 0x00000a00ff017b82 */ /* 0x000e240000000800 */
[----:B------:R-:W1:Y:S01]  /*0010*/  S2R R0, SR_TID.X ;  /* 0x0000000000007919 */ /* 0x000e620000002100 */
[----:B------:R-:W-:Y:S01]  /*0020*/  ULDC.64 UR4, c[0x0][0x208] ;  /* 0x0000820000047ab9 */ /* 0x000fe20000000a00 */
[----:B------:R-:W2:Y:S01]  /*0030*/  S2R R3, SR_CTAID.X ;  /* 0x0000000000037919 */ /* 0x000ea20000002500 */
[----:B-1----:R-:W-:-:S05]  /*0040*/  IMAD.SHL.U32 R0, R0, 0x2, RZ ;  /* 0x0000000200007824 */ /* 0x002fca00078e00ff */
[----:B------:R-:W-:-:S05]  /*0050*/  LOP3.LUT R0, R0, 0xfe, RZ, 0xc0, !PT ;  /* 0x000000fe00007812 */ /* 0x000fca00078ec0ff */
[----:B--2---:R-:W-:-:S04]  /*0060*/  IMAD R0, R3, 0x100, R0 ;  /* 0x0000010003007824 */ /* 0x004fc800078e0200 */
[C---:B------:R-:W-:Y:S01]  /*0070*/  IMAD.HI R2, R0.reuse, 0x38e38e39, RZ ;  /* 0x38e38e3900027827 */ /* 0x040fe200078e02ff */
[----:B------:R-:W-:-:S03]  /*0080*/  ISETP.GE.AND P3, PT, R0, 0x900, PT ;  /* 0x000009000000780c */ /* 0x000fc60003f66270 */
[----:B------:R-:W-:Y:S01]  /*0090*/  VIADD R9, R0, 0x1 ;  /* 0x0000000100097836 */ /* 0x000fe20000000000 */
[----:B------:R-:W-:-:S04]  /*00a0*/  SHF.R.U32.HI R3, RZ, 0x1f, R2 ;  /* 0x0000001fff037819 */ /* 0x000fc80000011602 */
[----:B------:R-:W-:Y:S01]  /*00b0*/  LEA.HI.SX32 R3, R2, R3, 0x1d ;  /* 0x0000000302037211 */ /* 0x000fe200078feaff */
[----:B------:R-:W-:-:S04]  /*00c0*/  IMAD.HI R2, R9, 0x38e38e39, RZ ;  /* 0x38e38e3909027827 */ /* 0x000fc800078e02ff */
[----:B------:R-:W-:Y:S01]  /*00d0*/  IMAD R3, R3, -0x24, R0 ;  /* 0xffffffdc03037824 */ /* 0x000fe200078e0200 */
[----:B------:R-:W-:-:S03]  /*00e0*/  SHF.R.U32.HI R5, RZ, 0x1f, R2 ;  /* 0x0000001fff057819 */ /* 0x000fc60000011602 */
[C---:B------:R-:W-:Y:S01]  /*00f0*/  VIADD R6, R3.reuse, 0xfffffff4 ;  /* 0xfffffff403067836 */ /* 0x040fe20000000000 */
[----:B------:R-:W-:Y:S02]  /*0100*/  LEA.HI.SX32 R2, R2, R5, 0x1d ;  /* 0x0000000502027211 */ /* 0x000fe400078feaff */
[C---:B------:R-:W-:Y:S02]  /*0110*/  PRMT R4, R3.reuse, 0x8880, RZ ;  /* 0x0000888003047816 */ /* 0x040fe400000000ff */
[----:B------:R-:W-:Y:S01]  /*0120*/  PRMT R7, R6, 0x8880, RZ ;  /* 0x0000888006077816 */ /* 0x000fe200000000ff */
[----:B------:R-:W-:Y:S01]  /*0130*/  IMAD R9, R2, -0x24, R9 ;  /* 0xffffffdc02097824 */ /* 0x000fe200078e0209 */
[----:B------:R-:W-:Y:S01]  /*0140*/  ISETP.GE.U32.AND P5, PT, R6, 0xc, PT ;  /* 0x0000000c0600780c */ /* 0x000fe20003fa6070 */
[----:B------:R-:W-:Y:S01]  /*0150*/  IMAD R4, R4, 0x56, RZ ;  /* 0x0000005604047824 */ /* 0x000fe200078e02ff */
[C---:B------:R-:W-:Y:S01]  /*0160*/  ISETP.GE.AND P4, PT, R3.reuse, 0xc, PT ;  /* 0x0000000c0300780c */ /* 0x040fe20003f86270 */
[----:B------:R-:W-:Y:S01]  /*0170*/  IMAD.MOV.U32 R5, RZ, RZ, R7 ;  /* 0x000000ffff057224 */ /* 0x000fe200078e0007 */
[----:B------:R-:W-:Y:S01]  /*0180*/  ISETP.GT.AND P2, PT, R3, 0x17, !P3 ;  /* 0x000000170300780c */ /* 0x000fe20005f44270 */
[----:B------:R-:W-:Y:S01]  /*0190*/  VIADD R8, R9, 0xffffffe8 ;  /* 0xffffffe809087836 */ /* 0x000fe20000000000 */
[----:B------:R-:W-:Y:S01]  /*01a0*/  LOP3.LUT R4, R4, 0xffff, RZ, 0xc0, !PT ;  /* 0x0000ffff04047812 */ /* 0x000fe200078ec0ff */
[----:B------:R-:W-:Y:S01]  /*01b0*/  IMAD R2, R5, 0x56, RZ ;  /* 0x0000005605027824 */ /* 0x000fe200078e02ff */
[----:B------:R-:W-:Y:S01]  /*01c0*/  ISETP.LT.AND P1, PT, R0, 0x900, !P5 ;  /* 0x000009000000780c */ /* 0x000fe20006f21270 */
[----:B------:R-:W-:Y:S01]  /*01d0*/  VIADD R5, R9, 0xfffffff4 ;  /* 0xfffffff409057836 */ /* 0x000fe20000000000 */
[----:B------:R-:W-:-:S02]  /*01e0*/  SHF.R.U32.HI R13, RZ, 0xf, R4 ;  /* 0x0000000fff0d7819 */ /* 0x000fc40000011604 */
[----:B------:R-:W-:Y:S02]  /*01f0*/  LOP3.LUT R7, R2, 0xffff, RZ, 0xc0, !PT ;  /* 0x0000ffff02077812 */ /* 0x000fe400078ec0ff */
[----:B------:R-:W-:Y:S02]  /*0200*/  PRMT R2, R9, 0x8880, RZ ;  /* 0x0000888009027816 */ /* 0x000fe400000000ff */
[----:B------:R-:W-:Y:S02]  /*0210*/  SHF.R.U32.HI R10, RZ, 0xf, R7 ;  /* 0x0000000fff0a7819 */ /* 0x000fe40000011607 */
[----:B------:R-:W-:Y:S01]  /*0220*/  PRMT R12, R5, 0x8880, RZ ;  /* 0x00008880050c7816 */ /* 0x000fe200000000ff */
[----:B------:R-:W-:Y:S01]  /*0230*/  IMAD R2, R2, 0x56, RZ ;  /* 0x0000005602027824 */ /* 0x000fe200078e02ff */
[----:B------:R-:W-:Y:S01]  /*0240*/  LEA.HI R13, R4, R13, RZ, 0x18 ;  /* 0x0000000d040d7211 */ /* 0x000fe200078fc0ff */
[----:B------:R-:W-:Y:S01]  /*0250*/  VIADD R4, R3, 0xffffffe8 ;  /* 0xffffffe803047836 */ /* 0x000fe20000000000 */
[----:B------:R-:W-:Y:S01]  /*0260*/  LEA.HI R10, R7, R10, RZ, 0x18 ;  /* 0x0000000a070a7211 */ /* 0x000fe200078fc0ff */
[----:B------:R-:W-:Y:S01]  /*0270*/  IMAD.MOV.U32 R7, RZ, RZ, R12 ;  /* 0x000000ffff077224 */ /* 0x000fe200078e000c */
[----:B------:R-:W-:-:S02]  /*0280*/  PRMT R14, R8, 0x8880, RZ ;  /* 0x00008880080e7816 */ /* 0x000fc400000000ff */
[----:B------:R-:W-:Y:S01]  /*0290*/  PRMT R12, R10, 0x9910, RZ ;  /* 0x000099100a0c7816 */ /* 0x000fe200000000ff */
[----:B------:R-:W-:Y:S01]  /*02a0*/  IMAD R7, R7, 0x56, RZ ;  /* 0x0000005607077824 */ /* 0x000fe200078e02ff */
[----:B------:R-:W-:Y:S01]  /*02b0*/  PRMT R11, R4, 0x8880, RZ ;  /* 0x00008880040b7816 */ /* 0x000fe200000000ff */
[----:B------:R-:W-:Y:S01]  /*02c0*/  IMAD R14, R14, 0x56, RZ ;  /* 0x000000560e0e7824 */ /* 0x000fe200078e02ff */
[----:B------:R-:W-:Y:S01]  /*02d0*/  LOP3.LUT R15, R2, 0xffff, RZ, 0xc0, !PT ;  /* 0x0000ffff020f7812 */ /* 0x000fe200078ec0ff */
[----:B------:R-:W-:Y:S01]  /*02e0*/  IMAD.MOV.U32 R2, RZ, RZ, R12 ;  /* 0x000000ffff027224 */ /* 0x000fe200078e000c */
[----:B------:R-:W-:Y:S01]  /*02f0*/  LOP3.LUT R16, R7, 0xffff, RZ, 0xc0, !PT ;  /* 0x0000ffff07107812 */ /* 0x000fe200078ec0ff */
[----:B------:R-:W-:Y:S01]  /*0300*/  IMAD R11, R11, 0x56, RZ ;  /* 0x000000560b0b7824 */ /* 0x000fe200078e02ff */
[----:B------:R-:W-:Y:S01]  /*0310*/  SHF.R.U32.HI R12, RZ, 0xf, R15 ;  /* 0x0000000fff0c7819 */ /* 0x000fe2000001160f */
[----:B------:R-:W-:Y:S01]  /*0320*/  IMAD R2, R2, 0x3, RZ ;  /* 0x0000000302027824 */ /* 0x000fe200078e02ff */
[----:B------:R-:W-:-:S02]  /*0330*/  SHF.R.U32.HI R7, RZ, 0xf, R16 ;  /* 0x0000000fff077819 */ /* 0x000fc40000011610 */
[----:B------:R-:W-:Y:S01]  /*0340*/  LEA.HI R12, R15, R12, RZ, 0x18 ;  /* 0x0000000c0f0c7211 */ /* 0x000fe200078fc0ff */
[----:B------:R-:W-:Y:S01]  /*0350*/  IMAD.MOV R17, RZ, RZ, -R2 ;  /* 0x000000ffff117224 */ /* 0x000fe200078e0a02 */
[----:B------:R-:W-:Y:S02]  /*0360*/  LOP3.LUT R15, R14, 0xffff, RZ, 0xc0, !PT ;  /* 0x0000ffff0e0f7812 */ /* 0x000fe400078ec0ff */
[----:B------:R-:W-:Y:S02]  /*0370*/  LOP3.LUT R18, R11, 0xffff, RZ, 0xc0, !PT ;  /* 0x0000ffff0b127812 */ /* 0x000fe400078ec0ff */
[----:B------:R-:W-:Y:S02]  /*0380*/  SHF.R.U32.HI R2, RZ, 0xf, R15 ;  /* 0x0000000fff027819 */ /* 0x000fe4000001160f */
[----:B------:R-:W-:Y:S02]  /*0390*/  PRMT R14, R12, 0x9910, RZ ;  /* 0x000099100c0e7816 */ /* 0x000fe400000000ff */
[----:B------:R-:W-:-:S02]  /*03a0*/  SHF.R.U32.HI R11, RZ, 0xf, R18 ;  /* 0x0000000fff0b7819 */ /* 0x000fc40000011612 */
[----:B------:R-:W-:Y:S01]  /*03b0*/  LEA.HI R2, R15, R2, RZ, 0x18 ;  /* 0x000000020f027211 */ /* 0x000fe200078fc0ff */
[----:B------:R-:W-:Y:S01]  /*03c0*/  IMAD.MOV.U32 R15, RZ, RZ, R14 ;  /* 0x000000ffff0f7224 */ /* 0x000fe200078e000e */
[----:B------:R-:W-:Y:S02]  /*03d0*/  LEA.HI R11, R18, R11, RZ, 0x18 ;  /* 0x0000000b120b7211 */ /* 0x000fe400078fc0ff */
[----:B------:R-:W-:Y:S01]  /*03e0*/  PRMT R17, R17, 0x7710, RZ ;  /* 0x0000771011117816 */ /* 0x000fe200000000ff */
[----:B------:R-:W-:Y:S01]  /*03f0*/  IMAD R15, R15, 0x3, RZ ;  /* 0x000000030f0f7824 */ /* 0x000fe200078e02ff */
[----:B------:R-:W-:Y:S02]  /*0400*/  LEA.HI R7, R16, R7, RZ, 0x18 ;  /* 0x0000000710077211 */ /* 0x000fe400078fc0ff */
[----:B------:R-:W-:Y:S01]  /*0410*/  PRMT R16, R11, 0x9910, RZ ;  /* 0x000099100b107816 */ /* 0x000fe200000000ff */
[----:B------:R-:W-:Y:S01]  /*0420*/  IMAD.IADD R6, R6, 0x1, R17 ;  /* 0x0000000106067824 */ /* 0x000fe200078e0211 */
[----:B------:R-:W-:Y:S01]  /*0430*/  PRMT R14, R13, 0x8880, RZ ;  /* 0x000088800d0e7816 */ /* 0x000fe200000000ff */
[----:B------:R-:W-:Y:S01]  /*0440*/  IMAD.MOV R18, RZ, RZ, -R15 ;  /* 0x000000ffff127224 */ /* 0x000fe200078e0a0f */
[----:B------:R-:W-:Y:S01]  /*0450*/  PRMT R17, R7, 0x9910, RZ ;  /* 0x0000991007117816 */ /* 0x000fe200000000ff */
[----:B------:R-:W-:Y:S01]  /*0460*/  IMAD R16, R16, 0x3, RZ ;  /* 0x0000000310107824 */ /* 0x000fe200078e02ff */
[----:B------:R-:W-:-:S02]  /*0470*/  PRMT R14, R14, 0x7710, RZ ;  /* 0x000077100e0e7816 */ /* 0x000fc400000000ff */
[----:B------:R-:W-:Y:S01]  /*0480*/  PRMT R19, R2, 0x9910, RZ ;  /* 0x0000991002137816 */ /* 0x000fe200000000ff */
[----:B------:R-:W-:Y:S01]  /*0490*/  IMAD R15, R17, 0x3, RZ ;  /* 0x00000003110f7824 */ /* 0x000fe200078e02ff */
[----:B------:R-:W-:Y:S01]  /*04a0*/  PRMT R18, R18, 0x7710, RZ ;  /* 0x0000771012127816 */ /* 0x000fe200000000ff */
[----:B------:R-:W-:Y:S01]  /*04b0*/  IMAD.MOV R20, RZ, RZ, -R16 ;  /* 0x000000ffff147224 */ /* 0x000fe200078e0a10 */
[----:B------:R-:W-:Y:S01]  /*04c0*/  SHF.R.U32.HI R14, RZ, 0xd, R14 ;  /* 0x0000000dff0e7819 */ /* 0x000fe2000001160e */
[----:B------:R-:W-:Y:S01]  /*04d0*/  IMAD R16, R19, 0x3, RZ ;  /* 0x0000000313107824 */ /* 0x000fe200078e02ff */
[----:B------:R-:W-:Y:S01]  /*04e0*/  LOP3.LUT R6, R6, 0xffff, RZ, 0xc0, !PT ;  /* 0x0000ffff06067812 */ /* 0x000fe200078ec0ff */
[----:B------:R-:W-:Y:S01]  /*04f0*/  IMAD.MOV R17, RZ, RZ, -R15 ;  /* 0x000000ffff117224 */ /* 0x000fe200078e0a0f */
[----:B------:R-:W-:Y:S01]  /*0500*/  LOP3.LUT R14, R14, 0x3, RZ, 0xc0, !PT ;  /* 0x000000030e0e7812 */ /* 0x000fe200078ec0ff */
[----:B------:R-:W-:Y:S01]  /*0510*/  IMAD.IADD R9, R9, 0x1, R18 ;  /* 0x0000000109097824 */ /* 0x000fe200078e0212 */
[----:B------:R-:W-:Y:S01]  /*0520*/  PRMT R15, R20, 0x7710, RZ ;  /* 0x00007710140f7816 */ /* 0x000fe200000000ff */
[----:B------:R-:W-:Y:S01]  /*0530*/  IMAD.MOV R18, RZ, RZ, -R16 ;  /* 0x000000ffff127224 */ /* 0x000fe200078e0a10 */
[----:B------:R-:W-:Y:S01]  /*0540*/  PRMT R16, R17, 0x7710, RZ ;  /* 0x0000771011107816 */ /* 0x000fe200000000ff */
[----:B------:R-:W-:Y:S01]  /*0550*/  IMAD.IADD R14, R13, 0x1, R14 ;  /* 0x000000010d0e7824 */ /* 0x000fe200078e020e */
[----:B------:R-:W-:Y:S01]  /*0560*/  PRMT R17, R10, 0x8880, RZ ;  /* 0x000088800a117816 */ /* 0x000fe200000000ff */
[----:B------:R-:W-:Y:S01]  /*0570*/  IMAD.IADD R4, R4, 0x1, R15 ;  /* 0x0000000104047824 */ /* 0x000fe200078e020f */
[----:B------:R-:W-:Y:S01]  /*0580*/  PRMT R15, R18, 0x7710, RZ ;  /* 0x00007710120f7816 */ /* 0x000fe200000000ff */
[----:B------:R-:W-:Y:S01]  /*0590*/  IMAD.IADD R5, R5, 0x1, R16 ;  /* 0x0000000105057824 */ /* 0x000fe200078e0210 */
[----:B------:R-:W-:-:S02]  /*05a0*/  LOP3.LUT R14, R14, 0xfc, RZ, 0xc0, !PT ;  /* 0x000000fc0e0e7812 */ /* 0x000fc400078ec0ff */
[----:B------:R-:W-:Y:S01]  /*05b0*/  PRMT R16, R12, 0x8880, RZ ;  /* 0x000088800c107816 */ /* 0x000fe200000000ff */
[----:B------:R-:W-:Y:S01]  /*05c0*/  IMAD.IADD R8, R8, 0x1, R15 ;  /* 0x0000000108087824 */ /* 0x000fe200078e020f */
[----:B------:R-:W-:Y:S01]  /*05d0*/  PRMT R15, R17, 0x7710, RZ ;  /* 0x00007710110f7816 */ /* 0x000fe200000000ff */
[----:B------:R-:W-:Y:S01]  /*05e0*/  IMAD.MOV R20, RZ, RZ, -R14 ;  /* 0x000000ffff147224 */ /* 0x000fe200078e0a0e */
[----:B------:R-:W-:Y:S02]  /*05f0*/  PRMT R14, R16, 0x7710, RZ ;  /* 0x00007710100e7816 */ /* 0x000fe400000000ff */
[----:B------:R-:W-:Y:S02]  /*0600*/  SHF.R.U32.HI R16, RZ, 0xd, R15 ;  /* 0x0000000dff107819 */ /* 0x000fe4000001160f */
[----:B------:R-:W-:Y:S02]  /*0610*/  SHF.R.U32.HI R15, RZ, 0xd, R14 ;  /* 0x0000000dff0f7819 */ /* 0x000fe4000001160e */
[----:B------:R-:W-:-:S02]  /*0620*/  LOP3.LUT R17, R16, 0x3, RZ, 0xc0, !PT ;  /* 0x0000000310117812 */ /* 0x000fc400078ec0ff */
[----:B------:R-:W-:Y:S02]  /*0630*/  PRMT R18, R11, 0x8880, RZ ;  /* 0x000088800b127816 */ /* 0x000fe400000000ff */
[----:B------:R-:W-:Y:S01]  /*0640*/  LOP3.LUT R15, R15, 0x3, RZ, 0xc0, !PT ;  /* 0x000000030f0f7812 */ /* 0x000fe200078ec0ff */
[----:B------:R-:W-:Y:S01]  /*0650*/  IMAD.IADD R17, R10, 0x1, R17 ;  /* 0x000000010a117824 */ /* 0x000fe200078e0211 */
[----:B------:R-:W-:Y:S02]  /*0660*/  PRMT R18, R18, 0x7710, RZ ;  /* 0x0000771012127816 */ /* 0x000fe400000000ff */
[----:B------:R-:W-:Y:S01]  /*0670*/  PRMT R20, R20, 0x7710, RZ ;  /* 0x0000771014147816 */ /* 0x000fe200000000ff */
[----:B------:R-:W-:Y:S01]  /*0680*/  IMAD.IADD R15, R12, 0x1, R15 ;  /* 0x000000010c0f7824 */ /* 0x000fe200078e020f */
[----:B------:R-:W-:Y:S02]  /*0690*/  LOP3.LUT R17, R17, 0xfc, RZ, 0xc0, !PT ;  /* 0x000000fc11117812 */ /* 0x000fe400078ec0ff */
[----:B------:R-:W-:Y:S01]  /*06a0*/  SHF.R.U32.HI R18, RZ, 0xd, R18 ;  /* 0x0000000dff127819 */ /* 0x000fe20000011612 */
[C---:B------:R-:W-:Y:S01]  /*06b0*/  IMAD.IADD R14, R13.reuse, 0x1, R20 ;  /* 0x000000010d0e7824 */ /* 0x040fe200078e0214 */
[----:B------:R-:W-:Y:S01]  /*06c0*/  PRMT R16, R13, 0x9910, RZ ;  /* 0x000099100d107816 */ /* 0x000fe200000000ff */
[----:B------:R-:W-:Y:S01]  /*06d0*/  IMAD.MOV R19, RZ, RZ, -R17 ;  /* 0x000000ffff137224 */ /* 0x000fe200078e0a11 */
[----:B------:R-:W-:-:S02]  /*06e0*/  PRMT R13, R7, 0x8880, RZ ;  /* 0x00008880070d7816 */ /* 0x000fc400000000ff */
[----:B------:R-:W-:Y:S01]  /*06f0*/  LOP3.LUT R18, R18, 0x3, RZ, 0xc0, !PT ;  /* 0x0000000312127812 */ /* 0x000fe200078ec0ff */
[----:B------:R-:W-:Y:S01]  /*0700*/  IMAD R16, R16, 0x3, RZ ;  /* 0x0000000310107824 */ /* 0x000fe200078e02ff */
[----:B------:R-:W-:Y:S02]  /*0710*/  LOP3.LUT R15, R15, 0xfc, RZ, 0xc0, !PT ;  /* 0x000000fc0f0f7812 */ /* 0x000fe400078ec0ff */
[----:B------:R-:W-:Y:S01]  /*0720*/  PRMT R13, R13, 0x7710, RZ ;  /* 0x000077100d0d7816 */ /* 0x000fe200000000ff */
[----:B------:R-:W-:Y:S01]  /*0730*/  IMAD.IADD R18, R11, 0x1, R18 ;  /* 0x000000010b127824 */ /* 0x000fe200078e0212 */
[----:B------:R-:W-:Y:S01]  /*0740*/  PRMT R19, R19, 0x7710, RZ ;  /* 0x0000771013137816 */ /* 0x000fe200000000ff */
[----:B------:R-:W-:Y:S01]  /*0750*/  IMAD.MOV R17, RZ, RZ, -R15 ;  /* 0x000000ffff117224 */ /* 0x000fe200078e0a0f */
[----:B------:R-:W-:Y:S01]  /*0760*/  SHF.R.U32.HI R15, RZ, 0xd, R13 ;  /* 0x0000000dff0f7819 */ /* 0x000fe2000001160d */
[----:B------:R-:W-:Y:S01]  /*0770*/  IMAD.MOV R16, RZ, RZ, -R16 ;  /* 0x000000ffff107224 */ /* 0x000fe200078e0a10 */
[----:B------:R-:W-:Y:S01]  /*0780*/  LOP3.LUT R18, R18, 0xfc, RZ, 0xc0, !PT ;  /* 0x000000fc12127812 */ /* 0x000fe200078ec0ff */
[----:B------:R-:W-:Y:S01]  /*0790*/  IMAD.IADD R13, R10, 0x1, R19 ;  /* 0x000000010a0d7824 */ /* 0x000fe200078e0213 */
[----:B------:R-:W-:-:S02]  /*07a0*/  LOP3.LUT R10, R15, 0x3, RZ, 0xc0, !PT ;  /* 0x000000030f0a7812 */ /* 0x000fc400078ec0ff */
[----:B------:R-:W-:Y:S01]  /*07b0*/  PRMT R17, R17, 0x7710, RZ ;  /* 0x0000771011117816 */ /* 0x000fe200000000ff */
[----:B------:R-:W-:Y:S01]  /*07c0*/  IMAD.MOV R18, RZ, RZ, -R18 ;  /* 0x000000ffff127224 */ /* 0x000fe200078e0a12 */
[----:B------:R-:W-:Y:S01]  /*07d0*/  LOP3.LUT R9, R9, 0xffff, RZ, 0xc0, !PT ;  /* 0x0000ffff09097812 */ /* 0x000fe200078ec0ff */
[----:B------:R-:W-:Y:S01]  /*07e0*/  IMAD.IADD R10, R7, 0x1, R10 ;  /* 0x00000001070a7824 */ /* 0x000fe200078e020a */
[----:B------:R-:W-:Y:S01]  /*07f0*/  PRMT R13, R13, 0x9910, RZ ;  /* 0x000099100d0d7816 */ /* 0x000fe200000000ff */
[----:B------:R-:W-:Y:S01]  /*0800*/  IMAD.IADD R15, R12, 0x1, R17 ;  /* 0x000000010c0f7824 */ /* 0x000fe200078e0211 */
[----:B------:R-:W-:Y:S02]  /*0810*/  PRMT R18, R18, 0x7710, RZ ;  /* 0x0000771012127816 */ /* 0x000fe400000000ff */
[----:B------:R-:W-:Y:S02]  /*0820*/  PRMT R12, R2, 0x8880, RZ ;  /* 0x00008880020c7816 */ /* 0x000fe400000000ff */
[----:B------:R-:W-:Y:S01]  /*0830*/  LOP3.LUT R10, R10, 0xfc, RZ, 0xc0, !PT ;  /* 0x000000fc0a0a7812 */ /* 0x000fe200078ec0ff */
[----:B------:R-:W-:Y:S01]  /*0840*/  IMAD.IADD R11, R11, 0x1, R18 ;  /* 0x000000010b0b7824 */ /* 0x000fe200078e0212 */
[----:B------:R-:W-:-:S02]  /*0850*/  PRMT R12, R12, 0x7710, RZ ;  /* 0x000077100c0c7816 */ /* 0x000fc400000000ff */
[----:B------:R-:W-:Y:S01]  /*0860*/  PRMT R15, R15, 0x9910, RZ ;  /* 0x000099100f0f7816 */ /* 0x000fe200000000ff */
[----:B------:R-:W-:Y:S01]  /*0870*/  IMAD.MOV R18, RZ, RZ, -R10 ;  /* 0x000000ffff127224 */ /* 0x000fe200078e0a0a */
[----:B------:R-:W-:Y:S02]  /*0880*/  PRMT R10, R16, 0x7710, RZ ;  /* 0x00007710100a7816 */ /* 0x000fe400000000ff */
[----:B------:R-:W-:Y:S02]  /*0890*/  SHF.R.U32.HI R16, RZ, 0xd, R12 ;  /* 0x0000000dff107819 */ /* 0x000fe4000001160c */
[----:B------:R-:W-:Y:S01]  /*08a0*/  PRMT R18, R18, 0x7710, RZ ;  /* 0x0000771012127816 */ /* 0x000fe200000000ff */
[----:B------:R-:W-:Y:S01]  /*08b0*/  IMAD.IADD R12, R3, 0x1, R10 ;  /* 0x00000001030c7824 */ /* 0x000fe200078e020a */
[----:B------:R-:W-:Y:S01]  /*08c0*/  LOP3.LUT R17, R16, 0x3, RZ, 0xc0, !PT ;  /* 0x0000000310117812 */ /* 0x000fe200078ec0ff */
[----:B------:R-:W-:Y:S01]  /*08d0*/  IMAD.IADD R10, R0, 0x1, -R3 ;  /* 0x00000001000a7824 */ /* 0x000fe200078e0a03 */
[----:B------:R-:W-:Y:S01]  /*08e0*/  PRMT R11, R11, 0x9910, RZ ;  /* 0x000099100b0b7816 */ /* 0x000fe200000000ff */
[----:B------:R-:W-:Y:S01]  /*08f0*/  IMAD.IADD R7, R7, 0x1, R18 ;  /* 0x0000000107077824 */ /* 0x000fe200078e0212 */
[----:B------:R-:W-:Y:S01]  /*0900*/  PRMT R18, R6, 0x8880, RZ ;  /* 0x0000888006127816 */ /* 0x000fe200000000ff */
[----:B------:R-:W-:Y:S01]  /*0910*/  IMAD.IADD R17, R2, 0x1, R17 ;  /* 0x0000000102117824 */ /* 0x000fe200078e0211 */
[----:B------:R-:W-:Y:S01]  /*0920*/  LOP3.LUT R3, R12, 0xffff, RZ, 0xc0, !PT ;  /* 0x0000ffff0c037812 */ /* 0x000fe200078ec0ff */
[----:B------:R-:W-:Y:S01]  /*0930*/  IMAD.MOV.U32 R6, RZ, RZ, R15 ;  /* 0x000000ffff067224 */ /* 0x000fe200078e000f */
[----:B------:R-:W-:Y:S01]  /*0940*/  LOP3.LUT R5, R5, 0xffff, RZ, 0xc0, !PT ;  /* 0x0000ffff05057812 */ /* 0x000fe200078ec0ff */
[----:B------:R-:W-:Y:S01]  /*0950*/  VIADD R12, R10, 0x3 ;  /* 0x000000030a0c7836 */ /* 0x000fe20000000000 */
[----:B------:R-:W-:Y:S01]  /*0960*/  LOP3.LUT R17, R17, 0xfc, RZ, 0xc0, !PT ;  /* 0x000000fc11117812 */ /* 0x000fe200078ec0ff */
[----:B------:R-:W-:Y:S01]  /*0970*/  IMAD R6, R6, 0x9, RZ ;  /* 0x0000000906067824 */ /* 0x000fe200078e02ff */
[----:B------:R-:W-:-:S02]  /*0980*/  PRMT R16, R3, 0x8880, RZ ;  /* 0x0000888003107816 */ /* 0x000fc400000000ff */
[----:B------:R-:W-:Y:S01]  /*0990*/  PRMT R3, R14, 0x9910, RZ ;  /* 0x000099100e037816 */ /* 0x000fe200000000ff */
[----:B------:R-:W-:Y:S01]  /*09a0*/  IMAD.MOV R17, RZ, RZ, -R17 ;  /* 0x000000ffff117224 */ /* 0x000fe200078e0a11 */
[----:B------:R-:W-:Y:S01]  /*09b0*/  LOP3.LUT R6, R6, 0xffff, RZ, 0xc0, !PT ;  /* 0x0000ffff06067812 */ /* 0x000fe200078ec0ff */
[----:B------:R-:W-:Y:S01]  /*09c0*/  IMAD.MOV.U32 R15, RZ, RZ, R16 ;  /* 0x000000ffff0f7224 */ /* 0x000fe200078e0010 */
[----:B------:R-:W-:Y:S01]  /*09d0*/  PRMT R14, R9, 0x8880, RZ ;  /* 0x00008880090e7816 */ /* 0x000fe200000000ff */
[----:B------:R-:W-:Y:S01]  /*09e0*/  IMAD R3, R3, 0x9, RZ ;  /* 0x0000000903037824 */ /* 0x000fe200078e02ff */
[----:B------:R-:W-:Y:S01]  /*09f0*/  PRMT R17, R17, 0x7710, RZ ;  /* 0x0000771011117816 */ /* 0x000fe200000000ff */
[----:B------:R-:W-:Y:S01]  /*0a00*/  IMAD R9, R13, 0x9, RZ ;  /* 0x000000090d097824 */ /* 0x000fe200078e02ff */
[----:B------:R-:W-:Y:S01]  /*0a10*/  PRMT R13, R6, 0x8880, RZ ;  /* 0x00008880060d7816 */ /* 0x000fe200000000ff */
[----:B------:R-:W-:Y:S01]  /*0a20*/  IMAD.MOV.U32 R16, RZ, RZ, R18 ;  /* 0x000000ffff107224 */ /* 0x000fe200078e0012 */
[----:B------:R-:W-:Y:S01]  /*0a30*/  LOP3.LUT R3, R3, 0xffff, RZ, 0xc0, !PT ;  /* 0x0000ffff03037812 */ /* 0x000fe200078ec0ff */
[----:B------:R-:W-:Y:S01]  /*0a40*/  IMAD.IADD R6, R2, 0x1, R17 ;  /* 0x0000000102067824 */ /* 0x000fe200078e0211 */
[----:B------:R-:W-:-:S02]  /*0a50*/  LOP3.LUT R9, R9, 0xffff, RZ, 0xc0, !PT ;  /* 0x0000ffff09097812 */ /* 0x000fc400078ec0ff */
[----:B------:R-:W-:Y:S02]  /*0a60*/  CS2R R18, SRZ ;  /* 0x0000000000127805 */ /* 0x000fe4000001ff00 */
[----:B------:R-:W-:Y:S02]  /*0a70*/  IADD3 R13, R10, R13, R14 ;  /* 0x0000000d0a0d7210 */ /* 0x000fe40007ffe00e */
[----:B------:R-:W-:Y:S01]  /*0a80*/  PRMT R14, R6, 0x9910, RZ ;  /* 0x00009910060e7816 */ /* 0x000fe200000000ff */
[----:B------:R-:W-:Y:S01]  /*0a90*/  IMAD.MOV.U32 R6, RZ, RZ, R11 ;  /* 0x000000ffff067224 */ /* 0x000fe200078e000b */
[----:B------:R-:W-:Y:S02]  /*0aa0*/  PRMT R3, R3, 0x8880, RZ ;  /* 0x0000888003037816 */ /* 0x000fe400000000ff */
[----:B------:R-:W-:Y:S01]  /*0ab0*/  PRMT R9, R9, 0x8880, RZ ;  /* 0x0000888009097816 */ /* 0x000fe200000000ff */
[----:B------:R-:W-:Y:S01]  /*0ac0*/  IMAD.MOV.U32 R11, RZ, RZ, R14 ;  /* 0x000000ffff0b7224 */ /* 0x000fe200078e000e */
[----:B------:R-:W-:-:S02]  /*0ad0*/  LOP3.LUT R4, R4, 0xffff, RZ, 0xc0, !PT ;  /* 0x0000ffff04047812 */ /* 0x000fc400078ec0ff */
[----:B------:R-:W-:Y:S02]  /*0ae0*/  PRMT R7, R7, 0x9910, RZ ;  /* 0x0000991007077816 */ /* 0x000fe400000000ff */
[----:B------:R-:W-:Y:S01]  /*0af0*/  IADD3 R15, R3, R10, R15 ;  /* 0x0000000a030f7210 */ /* 0x000fe20007ffe00f */
[----:B------:R-:W-:Y:S01]  /*0b00*/  VIADD R10, R10, 0x6 ;  /* 0x000000060a0a7836 */ /* 0x000fe20000000000 */
[----:B------:R-:W-:Y:S01]  /*0b10*/  PRMT R14, R5, 0x8880, RZ ;  /* 0x00008880050e7816 */ /* 0x000fe200000000ff */
[----:B------:R-:W1:Y:S01]  /*0b20*/  LDC.64 R2, c[0x0][0x210] ;  /* 0x00008400ff027b82 */ /* 0x000e620000000a00 */
[----:B------:R-:W-:Y:S01]  /*0b30*/  IADD3 R9, R9, R12, R16 ;  /* 0x0000000c09097210 */ /* 0x000fe20007ffe010 */
[----:B------:R-:W-:Y:S01]  /*0b40*/  IMAD R5, R6, 0x9, RZ ;  /* 0x0000000906057824 */ /* 0x000fe200078e02ff */
[----:B------:R-:W-:Y:S01]  /*0b50*/  PRMT R16, R4, 0x8880, RZ ;  /* 0x0000888004107816 */ /* 0x000fe200000000ff */
[----:B------:R-:W-:Y:S01]  /*0b60*/  IMAD.MOV.U32 R4, RZ, RZ, R7 ;  /* 0x000000ffff047224 */ /* 0x000fe200078e0007 */
[----:B------:R-:W-:Y:S01]  /*0b70*/  LOP3.LUT R7, R8, 0xffff, RZ, 0xc0, !PT ;  /* 0x0000ffff08077812 */ /* 0x000fe200078ec0ff */
[----:B------:R-:W-:Y:S01]  /*0b80*/  IMAD R6, R11, 0x9, RZ ;  /* 0x000000090b067824 */ /* 0x000fe200078e02ff */
[----:B------:R-:W-:Y:S01]  /*0b90*/  LOP3.LUT R5, R5, 0xffff, RZ, 0xc0, !PT ;  /* 0x0000ffff05057812 */ /* 0x000fe200078ec0ff */
[----:B------:R-:W-:Y:S01]  /*0ba0*/  IMAD.MOV.U32 R8, RZ, RZ, R16 ;  /* 0x000000ffff087224 */ /* 0x000fe200078e0010 */
[----:B------:R-:W-:Y:S01]  /*0bb0*/  PRMT R16, R7, 0x8880, RZ ;  /* 0x0000888007107816 */ /* 0x000fe200000000ff */
[----:B------:R-:W-:Y:S01]  /*0bc0*/  IMAD R4, R4, 0x9, RZ ;  /* 0x0000000904047824 */ /* 0x000fe200078e02ff */
[----:B------:R-:W-:Y:S01]  /*0bd0*/  LOP3.LUT R7, R6, 0xffff, RZ, 0xc0, !PT ;  /* 0x0000ffff06077812 */ /* 0x000fe200078ec0ff */
[----:B------:R-:W-:Y:S01]  /*0be0*/  IMAD.MOV.U32 R6, RZ, RZ, R14 ;  /* 0x000000ffff067224 */ /* 0x000fe200078e000e */
[----:B------:R-:W-:-:S02]  /*0bf0*/  PRMT R11, R5, 0x8880, RZ ;  /* 0x00008880050b7816 */ /* 0x000fc400000000ff */
[----:B------:R-:W-:Y:S02]  /*0c00*/  LOP3.LUT R4, R4, 0xffff, RZ, 0xc0, !PT ;  /* 0x0000ffff04047812 */ /* 0x000fe400078ec0ff */
[----:B------:R-:W-:Y:S01]  /*0c10*/  PRMT R14, R7, 0x8880, RZ ;  /* 0x00008880070e7816 */ /* 0x000fe200000000ff */
[----:B------:R-:W-:Y:S01]  /*0c20*/  IMAD.MOV.U32 R7, RZ, RZ, R11 ;  /* 0x000000ffff077224 */ /* 0x000fe200078e000b */
[----:B------:R-:W-:Y:S01]  /*0c30*/  PRMT R5, R4, 0x8880, RZ ;  /* 0x0000888004057816 */ /* 0x000fe200000000ff */
[----:B------:R-:W-:Y:S01]  /*0c40*/  IMAD.MOV.U32 R4, RZ, RZ, R16 ;  /* 0x000000ffff047224 */ /* 0x000fe200078e0010 */
[----:B------:R-:W-:Y:S01]  /*0c50*/  ISETP.LT.AND P0, PT, R0, 0x900, !P4 ;  /* 0x000009000000780c */ /* 0x000fe20006701270 */
[----:B------:R-:W-:Y:S01]  /*0c60*/  IMAD.MOV.U32 R11, RZ, RZ, R14 ;  /* 0x000000ffff0b7224 */ /* 0x000fe200078e000e */
[----:B------:R-:W-:Y:S01]  /*0c70*/  IADD3 R17, R7, R10, R8 ;  /* 0x0000000a07117210 */ /* 0x000fe20007ffe008 */
[----:B-1----:R-:W-:Y:S01]  /*0c80*/  IMAD.WIDE R8, R9, 0x4, R2 ;  /* 0x0000000409087825 */ /* 0x002fe200078e0202 */
[----:B------:R-:W-:-:S02]  /*0c90*/  IADD3 R7, R5, R12, R6 ;  /* 0x0000000c05077210 */ /* 0x000fc40007ffe006 */
[----:B------:R-:W-:Y:S01]  /*0ca0*/  IADD3 R21, R11, R10, R4 ;  /* 0x0000000a0b157210 */ /* 0x000fe20007ffe004 */
[--C-:B------:R-:W-:Y:S01]  /*0cb0*/  IMAD.WIDE R4, R15, 0x4, R2.reuse ;  /* 0x000000040f047825 */ /* 0x100fe200078e0202 */
[----:B------:R-:W2:Y:S03]  /*0cc0*/  @P1 LDG.E.EL R18, desc[UR4][R8.64] ;  /* 0x0000000408121981 */ /* 0x000ea6000c2e1900 */
[----:B------:R-:W-:-:S04]  /*0cd0*/  IMAD.WIDE R14, R7, 0x4, R2 ;  /* 0x00000004070e7825 */ /* 0x000fc800078e0202 */
[--C-:B------:R-:W-:Y:S01]  /*0ce0*/  IMAD.WIDE R6, R13, 0x4, R2.reuse ;  /* 0x000000040d067825 */ /* 0x100fe200078e0202 */
[----:B------:R-:W3:Y:S01]  /*0cf0*/  @P1 LDG.E.EL R19, desc[UR4][R14.64] ;  /* 0x000000040e131981 */ /* 0x000ee2000c2e1900 */
[----:B------:R-:W1:Y:S02]  /*0d00*/  LDC.64 R12, c[0x0][0x218] ;  /* 0x00008600ff0c7b82 */ /* 0x000e640000000a00 */
[----:B------:R-:W-:Y:S01]  /*0d10*/  IMAD.WIDE R10, R17, 0x4, R2 ;  /* 0x00000004110a7825 */ /* 0x000fe200078e0202 */
[----:B------:R-:W-:-:S03]  /*0d20*/  CS2R R16, SRZ ;  /* 0x0000000000107805 */ /* 0x000fc6000001ff00 */
[----:B------:R-:W-:Y:S01]  /*0d30*/  IMAD.WIDE R2, R21, 0x4, R2 ;  /* 0x0000000415027825 */ /* 0x000fe200078e0202 */
[----:B------:R-:W-:Y:S02]  /*0d40*/  CS2R R20, SRZ ;  /* 0x0000000000147805 */ /* 0x000fe4000001ff00 */
[----:B------:R-:W4:Y:S04]  /*0d50*/  @P0 LDG.E.EL R17, desc[UR4][R6.64] ;  /* 0x0000000406110981 */ /* 0x000f28000c2e1900 */
[----:B------:R1:W5:Y:S04]  /*0d60*/  @P2 LDG.E.EL R21, desc[UR4][R2.64] ;  /* 0x0000000402152981 */ /* 0x000368000c2e1900 */
[----:B------:R-:W5:Y:S04]  /*0d70*/  @P2 LDG.E.EL R20, desc[UR4][R10.64] ;  /* 0x000000040a142981 */ /* 0x000f68000c2e1900 */
[----:B------:R-:W5:Y:S01]  /*0d80*/  @P0 LDG.E.EL R16, desc[UR4][R4.64] ;  /* 0x0000000404100981 */ /* 0x000f62000c2e1900 */
[----:B-1----:R-:W-:Y:S01]  /*0d90*/  IMAD.WIDE R2, R0, 0x4, R12 ;  /* 0x0000000400027825 */ /* 0x002fe200078e020c */
[----:B--2---:R-:W-:-:S02]  /*0da0*/  SEL R18, R18, RZ, P1 ;  /* 0x000000ff12127207 */ /* 0x004fc40000800000 */
[----:B---3--:R-:W-:Y:S02]  /*0db0*/  SEL R19, R19, RZ, P1 ;  /* 0x000000ff13137207 */ /* 0x008fe40000800000 */
[----:B----4-:R-:W-:Y:S02]  /*0dc0*/  SEL R14, R17, RZ, P0 ;  /* 0x000000ff110e7207 */ /* 0x010fe40000000000 */
[----:B-----5:R-:W-:Y:S02]  /*0dd0*/  @P5 SEL R19, R21, RZ, P2 ;  /* 0x000000ff15135207 */ /* 0x020fe40001000000 */
[----:B------:R-:W-:Y:S02]  /*0de0*/  SEL R15, R20, RZ, P2 ;  /* 0x000000ff140f7207 */ /* 0x000fe40001000000 */
[----:B------:R-:W-:Y:S02]  /*0df0*/  SEL R17, R14, R19, !P4 ;  /* 0x000000130e117207 */ /* 0x000fe40006000000 */
[----:B------:R-:W-:-:S02]  /*0e00*/  SEL R16, R16, RZ, P0 ;  /* 0x000000ff10107207 */ /* 0x000fc40000000000 */
[----:B------:R-:W-:Y:S01]  /*0e10*/  @P4 SEL R16, R18, R15, !P5 ;  /* 0x0000000f12104207 */ /* 0x000fe20006800000 */
[----:B------:R-:W-:Y:S06]  /*0e20*/  @P3 EXIT ;  /* 0x000000000000394d */ /* 0x000fec0003800000 */
[----:B------:R-:W-:Y:S01]  /*0e30*/  STG.E.64 desc[UR4][R2.64], R16 ;  /* 0x0000001002007986 */ /* 0x000fe2000c101b04 */
[----:B------:R-:W-:Y:S05]  /*0e40*/  EXIT ;  /* 0x000000000000794d */ /* 0x000fea0003800000 */
.L_x_0:
[----:B------:R-:W-:-:S00]  /*0e50*/  BRA `(.L_x_0) ;  /* 0xfffffffc00fc7947 */ /* 0x000fc0000383ffff */
[----:B------:R-:W-:-:S00]  /*0e60*/  NOP ;  /* 0x0000000000007918 */ /* 0x000fc00000000000 */
        /* <DEDUP_REMOVED lines=9> */
.L_x_1:


//--------------------- .nv.constant0.triton_poi_fused_cat_9 --------------------------
	.section	.nv.constant0.triton_poi_fused_cat_9,"a",@progbits
	.sectionflags	@""
	.align	4
.nv.constant0.triton_poi_fused_cat_9:
	.zero		548
